	.headerflags	@"EF_CUDA_TEXMODE_UNIFIED EF_CUDA_64BIT_ADDRESS EF_CUDA_ACCELERATORS EF_CUDA_SM90 EF_CUDA_VIRTUAL_SM(EF_CUDA_SM90)"
	.elftype	@"ET_EXEC"


//--------------------- .nv.info                  --------------------------
	.section	.nv.info,"",@"SHT_CUDA_INFO"
	.align	4


	//----- nvinfo : EIATTR_REGCOUNT
	.align		4
        /*0000*/ 	.byte	0x04, 0x2f
        /*0002*/ 	.short	(.L_1 - .L_0)
	.align		4
.L_0:
        /*0004*/ 	.word	index@(triton_poi_fused_cat_3)
        /*0008*/ 	.word	0x0000001c


	//----- nvinfo : EIATTR_MIN_STACK_SIZE
	.align		4
.L_1:
        /*000c*/ 	.byte	0x04, 0x12
        /*000e*/ 	.short	(.L_3 - .L_2)
	.align		4
.L_2:
        /*0010*/ 	.word	index@(triton_poi_fused_cat_3)
        /*0014*/ 	.word	0x00000000


	//----- nvinfo : EIATTR_FRAME_SIZE
	.align		4
.L_3:
        /*0018*/ 	.byte	0x04, 0x11
        /*001a*/ 	.short	(.L_5 - .L_4)
	.align		4
.L_4:
        /*001c*/ 	.word	index@(triton_poi_fused_cat_3)
        /*0020*/ 	.word	0x00000000


	//----- nvinfo : EIATTR_MIN_STACK_SIZE
	.align		4
.L_5:
        /*0024*/ 	.byte	0x04, 0x12
        /*0026*/ 	.short	(.L_7 - .L_6)
	.align		4
.L_6:
        /*0028*/ 	.word	index@(triton_poi_fused_cat_3)
        /*002c*/ 	.word	0x00000000
.L_7:


//--------------------- .nv.info.triton_poi_fused_cat_3 --------------------------
	.section	.nv.info.triton_poi_fused_cat_3,"",@"SHT_CUDA_INFO"
	.sectionflags	@""
	.align	4


	//----- nvinfo : EIATTR_CUDA_API_VERSION
	.align		4
        /*0000*/ 	.byte	0x04, 0x37
        /*0002*/ 	.short	(.L_9 - .L_8)
.L_8:
        /*0004*/ 	.word	0x0000007c


	//----- nvinfo : EIATTR_KPARAM_INFO
	.align		4
.L_9:
        /*0008*/ 	.byte	0x04, 0x17
        /*000a*/ 	.short	(.L_11 - .L_10)
.L_10:
        /*000c*/ 	.word	0x00000000
        /*0010*/ 	.short	0x0006
        /*0012*/ 	.short	0x0030
        /*0014*/ 	.byte	0x00, 0xf0, 0x11, 0x00


	//----- nvinfo : EIATTR_KPARAM_INFO
	.align		4
.L_11:
        /*0018*/ 	.byte	0x04, 0x17
        /*001a*/ 	.short	(.L_13 - .L_12)
.L_12:
        /*001c*/ 	.word	0x00000000
        /*0020*/ 	.short	0x0005
        /*0022*/ 	.short	0x0028
        /*0024*/ 	.byte	0x00, 0xf4, 0x21, 0x00


	//----- nvinfo : EIATTR_KPARAM_INFO
	.align		4
.L_13:
        /*0028*/ 	.byte	0x04, 0x17
        /*002a*/ 	.short	(.L_15 - .L_14)
.L_14:
        /*002c*/ 	.word	0x00000000
        /*0030*/ 	.short	0x0004
        /*0032*/ 	.short	0x0020
        /*0034*/ 	.byte	0x00, 0xf4, 0x21, 0x00


	//----- nvinfo : EIATTR_KPARAM_INFO
	.align		4
.L_15:
        /*0038*/ 	.byte	0x04, 0x17
        /*003a*/ 	.short	(.L_17 - .L_16)
.L_16:
        /*003c*/ 	.word	0x00000000
        /*0040*/ 	.short	0x0003
        /*0042*/ 	.short	0x0018
        /*0044*/ 	.byte	0x00, 0xf4, 0x21, 0x00


	//----- nvinfo : EIATTR_KPARAM_INFO
	.align		4
.L_17:
        /*0048*/ 	.byte	0x04, 0x17
        /*004a*/ 	.short	(.L_19 - .L_18)
.L_18:
        /*004c*/ 	.word	0x00000000
        /*0050*/ 	.short	0x0002
        /*0052*/ 	.short	0x0010
        /*0054*/ 	.byte	0x00, 0xf4, 0x21, 0x00


	//----- nvinfo : EIATTR_KPARAM_INFO
	.align		4
.L_19:
        /*0058*/ 	.byte	0x04, 0x17
        /*005a*/ 	.short	(.L_21 - .L_20)
.L_20:
        /*005c*/ 	.word	0x00000000
        /*0060*/ 	.short	0x0001
        /*0062*/ 	.short	0x0008
        /*0064*/ 	.byte	0x00, 0xf4, 0x21, 0x00


	//----- nvinfo : EIATTR_KPARAM_INFO
	.align		4
.L_21:
        /*0068*/ 	.byte	0x04, 0x17
        /*006a*/ 	.short	(.L_23 - .L_22)
.L_22:
        /*006c*/ 	.word	0x00000000
        /*0070*/ 	.short	0x0000
        /*0072*/ 	.short	0x0000
        /*0074*/ 	.byte	0x00, 0xf4, 0x21, 0x00


	//----- nvinfo : EIATTR_SPARSE_MMA_MASK
	.align		4
.L_23:
        /*0078*/ 	.byte	0x03, 0x50
        /*007a*/ 	.short	0x0000


	//----- nvinfo : EIATTR_MAXREG_COUNT
	.align		4
        /*007c*/ 	.byte	0x03, 0x1b
        /*007e*/ 	.short	0x00ff


	//----- nvinfo : EIATTR_EXIT_INSTR_OFFSETS
	.align		4
        /*0080*/ 	.byte	0x04, 0x1c
        /*0082*/ 	.short	(.L_25 - .L_24)


	//   ....[0]....
.L_24:
        /*0084*/ 	.word	0x00000680


	//----- nvinfo : EIATTR_REQNTID
	.align		4
.L_25:
        /*0088*/ 	.byte	0x04, 0x10
        /*008a*/ 	.short	(.L_27 - .L_26)
.L_26:
        /*008c*/ 	.word	0x00000080
        /*0090*/ 	.word	0x00000001
        /*0094*/ 	.word	0x00000001


	//----- nvinfo : EIATTR_CBANK_PARAM_SIZE
	.align		4
.L_27:
        /*0098*/ 	.byte	0x03, 0x19
        /*009a*/ 	.short	0x0034


	//----- nvinfo : EIATTR_PARAM_CBANK
	.align		4
        /*009c*/ 	.byte	0x04, 0x0a
        /*009e*/ 	.short	(.L_29 - .L_28)
	.align		4
.L_28:
        /*00a0*/ 	.word	index@(.nv.constant0.triton_poi_fused_cat_3)
        /*00a4*/ 	.short	0x0210
        /*00a6*/ 	.short	0x0034


	//----- nvinfo : EIATTR_SW_WAR
	.align		4
.L_29:
        /*00a8*/ 	.byte	0x04, 0x36
        /*00aa*/ 	.short	(.L_31 - .L_30)
.L_30:
        /*00ac*/ 	.word	0x00000008
.L_31:


//--------------------- .nv.callgraph             --------------------------
	.section	.nv.callgraph,"",@"SHT_CUDA_CALLGRAPH"
	.align	4
	.sectionentsize	8
	.align		4
        /*0000*/ 	.word	0x00000000
	.align		4
        /*0004*/ 	.word	0xffffffff
	.align		4
        /*0008*/ 	.word	0x00000000
	.align		4
        /*000c*/ 	.word	0xfffffffe
	.align		4
        /*0010*/ 	.word	0x00000000
	.align		4
        /*0014*/ 	.word	0xfffffffd
	.align		4
        /*0018*/ 	.word	0x00000000
	.align		4
        /*001c*/ 	.word	0xfffffffc


//--------------------- .text.triton_poi_fused_cat_3 --------------------------
	.section	.text.triton_poi_fused_cat_3,"ax",@progbits
	.align	128
        .global         triton_poi_fused_cat_3
        .type           triton_poi_fused_cat_3,@function
        .size           triton_poi_fused_cat_3,(.L_x_1 - triton_poi_fused_cat_3)
        .other          triton_poi_fused_cat_3,@"STO_CUDA_ENTRY STV_DEFAULT"
triton_poi_fused_cat_3:
.text.triton_poi_fused_cat_3:
[----:B------:R-:W-:Y:S01]  /*0000*/  LDC R1, c[0x0][0x28] ;  /* 0x00000a00ff017b82 */ /* 0x000fe20000000800 */
[----:B------:R-:W1:Y:S07]  /*0010*/  S2R R0, SR_TID.X ;  /* 0x0000000000007919 */ /* 0x000e6e0000002100 */
[----:B------:R-:W2:Y:S01]  /*0020*/  LDC.64 R8, c[0x0][0x210] ;  /* 0x00008400ff087b82 */ /* 0x000ea20000000a00 */
[----:B------:R-:W-:Y:S01]  /*0030*/  CS2R R6, SRZ ;  /* 0x0000000000067805 */ /* 0x000fe2000001ff00 */
[----:B------:R-:W-:Y:S01]  /*0040*/  ULDC.64 UR4, c[0x0][0x208] ;  /* 0x0000820000047ab9 */ /* 0x000fe20000000a00 */
[----:B------:R-:W3:Y:S05]  /*0050*/  S2R R3, SR_CTAID.X ;  /* 0x0000000000037919 */ /* 0x000eea0000002500 */
[----:B------:R-:W4:Y:S01]  /*0060*/  LDC.64 R10, c[0x0][0x218] ;  /* 0x00008600ff0a7b82 */ /* 0x000f220000000a00 */
[----:B------:R-:W-:Y:S01]  /*0070*/  IMAD.MOV.U32 R18, RZ, RZ, RZ ;  /* 0x000000ffff127224 */ /* 0x000fe200078e00ff */
[----:B------:R-:W-:Y:S01]  /*0080*/  CS2R R16, SRZ ;  /* 0x0000000000107805 */ /* 0x000fe2000001ff00 */
[----:B------:R-:W-:-:S05]  /*0090*/  ULDC.64 UR6, c[0x0][0x230] ;  /* 0x00008c0000067ab9 */ /* 0x000fca0000000a00 */
[----:B------:R-:W5:Y:S01]  /*00a0*/  LDC.64 R20, c[0x0][0x228] ;  /* 0x00008a00ff147b82 */ /* 0x000f620000000a00 */
[----:B-1----:R-:W-:-:S05]  /*00b0*/  IMAD.SHL.U32 R0, R0, 0x4, RZ ;  /* 0x0000000400007824 */ /* 0x002fca00078e00ff */
[----:B------:R-:W-:-:S05]  /*00c0*/  LOP3.LUT R0, R0, 0x1fc, RZ, 0xc0, !PT ;  /* 0x000001fc00007812 */ /* 0x000fca00078ec0ff */
[----:B---3--:R-:W-:Y:S02]  /*00d0*/  IMAD R0, R3, 0x200, R0 ;  /* 0x0000020003007824 */ /* 0x008fe400078e0200 */
[----:B------:R-:W1:Y:S03]  /*00e0*/  LDC.64 R2, c[0x0][0x220] ;  /* 0x00008800ff027b82 */ /* 0x000e660000000a00 */
[----:B------:R-:W-:-:S04]  /*00f0*/  SHF.R.S32.HI R5, RZ, 0x1f, R0 ;  /* 0x0000001fff057819 */ /* 0x000fc80000011400 */
[CC--:B------:R-:W-:Y:S02]  /*0100*/  LEA.HI R12, R5.reuse, R0.reuse, RZ, 0xa ;  /* 0x00000000050c7211 */ /* 0x0c0fe400078f50ff */
[----:B------:R-:W-:Y:S02]  /*0110*/  LEA.HI R5, R5, R0, RZ, 0xe ;  /* 0x0000000005057211 */ /* 0x000fe400078f70ff */
[----:B------:R-:W-:Y:S02]  /*0120*/  SHF.R.S32.HI R23, RZ, 0xa, R12 ;  /* 0x0000000aff177819 */ /* 0x000fe4000001140c */
[----:B------:R-:W-:Y:S02]  /*0130*/  SHF.R.S32.HI R15, RZ, 0xe, R5 ;  /* 0x0000000eff0f7819 */ /* 0x000fe40000011405 */
[----:B------:R-:W-:Y:S02]  /*0140*/  LEA.HI R4, R23, R23, RZ, 0x4 ;  /* 0x0000001717047211 */ /* 0x000fe400078f20ff */
[----:B------:R-:W-:Y:S01]  /*0150*/  LOP3.LUT R5, R5, 0xffffc000, RZ, 0xc0, !PT ;  /* 0xffffc00005057812 */ /* 0x000fe200078ec0ff */
[----:B------:R-:W-:Y:S01]  /*0160*/  IMAD.SHL.U32 R15, R15, 0x2000, RZ ;  /* 0x000020000f0f7824 */ /* 0x000fe200078e00ff */
[----:B------:R-:W-:-:S04]  /*0170*/  LOP3.LUT R4, R4, 0xfffffff0, RZ, 0xc0, !PT ;  /* 0xfffffff004047812 */ /* 0x000fc800078ec0ff */
[----:B------:R-:W-:Y:S01]  /*0180*/  IADD3 R13, R15, R0, -R5 ;  /* 0x000000000f0d7210 */ /* 0x000fe20007ffe805 */
[----:B------:R-:W-:Y:S01]  /*0190*/  IMAD.IADD R23, R23, 0x1, -R4 ;  /* 0x0000000117177824 */ /* 0x000fe200078e0a04 */
[----:B------:R-:W-:-:S03]  /*01a0*/  CS2R R4, SRZ ;  /* 0x0000000000047805 */ /* 0x000fc6000001ff00 */
[----:B--2---:R-:W-:Y:S01]  /*01b0*/  IMAD.WIDE R24, R13, 0x4, R8 ;  /* 0x000000040d187825 */ /* 0x004fe200078e0208 */
[----:B------:R-:W-:Y:S02]  /*01c0*/  ISETP.GE.AND P1, PT, R23, 0x8, PT ;  /* 0x000000081700780c */ /* 0x000fe40003f26270 */
[----:B------:R-:W-:Y:S01]  /*01d0*/  LOP3.LUT R19, R12, 0xfffffc00, RZ, 0xc0, !PT ;  /* 0xfffffc000c137812 */ /* 0x000fe200078ec0ff */
[----:B-1----:R-:W-:-:S04]  /*01e0*/  IMAD.WIDE R2, R13, 0x4, R2 ;  /* 0x000000040d027825 */ /* 0x002fc800078e0202 */
[----:B----4-:R-:W-:-:S06]  /*01f0*/  IMAD.WIDE R12, R23, 0x4, R10 ;  /* 0x00000004170c7825 */ /* 0x010fcc00078e020a */
[----:B------:R1:W2:Y:S01]  /*0200*/  @!P1 LDG.E.128 R4, desc[UR4][R24.64] ;  /* 0x0000000418049981 */ /* 0x0002a2000c1e1d00 */
[----:B------:R-:W-:Y:S02]  /*0210*/  CS2R R8, SRZ ;  /* 0x0000000000087805 */ /* 0x000fe4000001ff00 */
[----:B------:R-:W-:Y:S01]  /*0220*/  CS2R R10, SRZ ;  /* 0x00000000000a7805 */ /* 0x000fe2000001ff00 */
[----:B------:R-:W-:Y:S01]  /*0230*/  IMAD.IADD R14, R0, 0x1, -R19 ;  /* 0x00000001000e7824 */ /* 0x000fe200078e0a13 */
[----:B------:R-:W3:Y:S01]  /*0240*/  @!P1 LDG.E.EL R18, desc[UR4][R12.64] ;  /* 0x000000040c129981 */ /* 0x000ee2000c2e1900 */
[----:B------:R-:W-:-:S03]  /*0250*/  IMAD.SHL.U32 R22, R23, 0x400, RZ ;  /* 0x0000040017167824 */ /* 0x000fc600078e00ff */
[----:B------:R-:W4:Y:S04]  /*0260*/  @!P1 LDG.E.EL R17, desc[UR4][R12.64] ;  /* 0x000000040c119981 */ /* 0x000f28000c2e1900 */
[----:B------:R-:W4:Y:S01]  /*0270*/  @!P1 LDG.E.EL R16, desc[UR4][R12.64] ;  /* 0x000000040c109981 */ /* 0x000f22000c2e1900 */
[----:B-1----:R-:W-:-:S03]  /*0280*/  SHF.R.S32.HI R25, RZ, 0x1f, R15 ;  /* 0x0000001fff197819 */ /* 0x002fc6000001140f */
[----:B------:R1:W4:Y:S01]  /*0290*/  @!P1 LDG.E.128 R8, desc[UR4][R2.64] ;  /* 0x0000000402089981 */ /* 0x000322000c1e1d00 */
[----:B------:R-:W-:Y:S02]  /*02a0*/  IADD3 R15, P0, P2, R22, R14, R15 ;  /* 0x0000000e160f7210 */ /* 0x000fe40007a1e00f */
[----:B------:R-:W-:Y:S02]  /*02b0*/  SHF.R.S32.HI R14, RZ, 0x1f, R14 ;  /* 0x0000001fff0e7819 */ /* 0x000fe4000001140e */
[----:B------:R-:W-:Y:S01]  /*02c0*/  SHF.R.S32.HI R22, RZ, 0x1f, R22 ;  /* 0x0000001fff167819 */ /* 0x000fe20000011416 */
[----:B------:R-:W-:Y:S02]  /*02d0*/  IMAD.MOV.U32 R19, RZ, RZ, RZ ;  /* 0x000000ffff137224 */ /* 0x000fe400078e00ff */
[----:B-----5:R-:W-:Y:S01]  /*02e0*/  IMAD.WIDE R20, R23, 0x4, R20 ;  /* 0x0000000417147825 */ /* 0x020fe200078e0214 */
[----:B------:R-:W-:Y:S02]  /*02f0*/  IADD3.X R14, R22, R14, R25, P0, P2 ;  /* 0x0000000e160e7210 */ /* 0x000fe400007e4419 */
[----:B------:R-:W-:-:S02]  /*0300*/  CS2R R24, SRZ ;  /* 0x0000000000187805 */ /* 0x000fc4000001ff00 */
[----:B------:R-:W-:Y:S02]  /*0310*/  ISETP.GT.AND P0, PT, R23, 0x7, PT ;  /* 0x000000071700780c */ /* 0x000fe40003f04270 */
[----:B------:R-:W-:Y:S01]  /*0320*/  CS2R R22, SRZ ;  /* 0x0000000000167805 */ /* 0x000fe2000001ff00 */
[----:B------:R5:W4:Y:S01]  /*0330*/  @!P1 LDG.E.EL R19, desc[UR4][R12.64] ;  /* 0x000000040c139981 */ /* 0x000b22000c2e1900 */
[----:B-1----:R-:W-:-:S03]  /*0340*/  LEA R2, P2, R15, UR6, 0x2 ;  /* 0x000000060f027c11 */ /* 0x002fc6000f8410ff */
[----:B------:R-:W4:Y:S01]  /*0350*/  @!P1 LDG.E.EL R25, desc[UR4][R20.64] ;  /* 0x0000000414199981 */ /* 0x000f22000c2e1900 */
[----:B------:R-:W-:-:S03]  /*0360*/  LEA.HI.X R3, R15, UR7, R14, 0x2, P2 ;  /* 0x000000070f037c11 */ /* 0x000fc600090f140e */
[----:B------:R-:W4:Y:S04]  /*0370*/  @!P1 LDG.E.EL R23, desc[UR4][R20.64] ;  /* 0x0000000414179981 */ /* 0x000f28000c2e1900 */
[----:B------:R-:W4:Y:S04]  /*0380*/  @!P1 LDG.E.EL R22, desc[UR4][R20.64] ;  /* 0x0000000414169981 */ /* 0x000f28000c2e1900 */
[----:B------:R-:W4:Y:S01]  /*0390*/  @!P1 LDG.E.EL R24, desc[UR4][R20.64] ;  /* 0x0000000414189981 */ /* 0x000f22000c2e1900 */
[----:B-----5:R-:W-:Y:S02]  /*03a0*/  CS2R R12, SRZ ;  /* 0x00000000000c7805 */ /* 0x020fe4000001ff00 */
[----:B------:R-:W-:-:S06]  /*03b0*/  CS2R R14, SRZ ;  /* 0x00000000000e7805 */ /* 0x000fcc000001ff00 */
[----:B------:R1:W5:Y:S02]  /*03c0*/  @P0 LDG.E.128 R12, desc[UR4][R2.64+-0x8000] ;  /* 0xff800004020c0981 */ /* 0x000364000c1e1d00 */
[----:B-1----:R-:W1:Y:S02]  /*03d0*/  LDC.64 R2, c[0x0][0x238] ;  /* 0x00008e00ff027b82 */ /* 0x002e640000000a00 */
[----:B-1----:R-:W-:Y:S01]  /*03e0*/  IMAD.WIDE R2, R0, 0x4, R2 ;  /* 0x0000000400027825 */ /* 0x002fe200078e0202 */
[----:B--2---:R-:W-:-:S04]  /*03f0*/  SEL R6, R6, RZ, !P1 ;  /* 0x000000ff06067207 */ /* 0x004fc80004800000 */
[----:B------:R-:W-:Y:S02]  /*0400*/  FSETP.GT.AND P4, PT, R6, RZ, PT ;  /* 0x000000ff0600720b */ /* 0x000fe40003f84000 */
[----:B------:R-:W-:Y:S02]  /*0410*/  SEL R4, R4, RZ, !P1 ;  /* 0x000000ff04047207 */ /* 0x000fe40004800000 */
[----:B------:R-:W-:Y:S02]  /*0420*/  SEL R5, R5, RZ, !P1 ;  /* 0x000000ff05057207 */ /* 0x000fe40004800000 */
[----:B---3--:R-:W-:Y:S02]  /*0430*/  SEL R21, R18, RZ, !P1 ;  /* 0x000000ff12157207 */ /* 0x008fe40004800000 */
[----:B------:R-:W-:Y:S02]  /*0440*/  FSETP.GT.AND P2, PT, R4, RZ, PT ;  /* 0x000000ff0400720b */ /* 0x000fe40003f44000 */
[----:B------:R-:W-:-:S02]  /*0450*/  FSETP.GT.AND P3, PT, R5, RZ, PT ;  /* 0x000000ff0500720b */ /* 0x000fc40003f64000 */
[----:B----4-:R-:W-:Y:S02]  /*0460*/  SEL R18, R17, RZ, !P1 ;  /* 0x000000ff11127207 */ /* 0x010fe40004800000 */
[----:B------:R-:W-:-:S05]  /*0470*/  SEL R17, R16, RZ, !P1 ;  /* 0x000000ff10117207 */ /* 0x000fca0004800000 */
[----:B------:R-:W-:Y:S01]  /*0480*/  @!P4 FMUL R6, R6, R17 ;  /* 0x000000110606c220 */ /* 0x000fe20000400000 */
[----:B------:R-:W-:Y:S02]  /*0490*/  SEL R17, R8, RZ, !P1 ;  /* 0x000000ff08117207 */ /* 0x000fe40004800000 */
[----:B------:R-:W-:Y:S02]  /*04a0*/  SEL R8, R9, RZ, !P1 ;  /* 0x000000ff09087207 */ /* 0x000fe40004800000 */
[----:B------:R-:W-:Y:S02]  /*04b0*/  SEL R9, R10, RZ, !P1 ;  /* 0x000000ff0a097207 */ /* 0x000fe40004800000 */
[----:B------:R-:W-:Y:S02]  /*04c0*/  SEL R7, R7, RZ, !P1 ;  /* 0x000000ff07077207 */ /* 0x000fe40004800000 */
[----:B------:R-:W-:Y:S01]  /*04d0*/  SEL R10, R11, RZ, !P1 ;  /* 0x000000ff0b0a7207 */ /* 0x000fe20004800000 */
[----:B------:R-:W-:Y:S01]  /*04e0*/  @!P2 FMUL R4, R4, R21 ;  /* 0x000000150404a220 */ /* 0x000fe20000400000 */
[----:B------:R-:W-:Y:S01]  /*04f0*/  @!P3 FMUL R5, R5, R18 ;  /* 0x000000120505b220 */ /* 0x000fe20000400000 */
[----:B------:R-:W-:-:S02]  /*0500*/  FSETP.GT.AND P6, PT, R7, RZ, PT ;  /* 0x000000ff0700720b */ /* 0x000fc40003fc4000 */
[----:B------:R-:W-:Y:S02]  /*0510*/  FSETP.GT.AND P2, PT, R17, RZ, PT ;  /* 0x000000ff1100720b */ /* 0x000fe40003f44000 */
[----:B------:R-:W-:Y:S02]  /*0520*/  FSETP.GT.AND P3, PT, R8, RZ, PT ;  /* 0x000000ff0800720b */ /* 0x000fe40003f64000 */
[----:B------:R-:W-:Y:S02]  /*0530*/  FSETP.GT.AND P4, PT, R9, RZ, PT ;  /* 0x000000ff0900720b */ /* 0x000fe40003f84000 */
[----:B------:R-:W-:Y:S02]  /*0540*/  FSETP.GT.AND P5, PT, R10, RZ, PT ;  /* 0x000000ff0a00720b */ /* 0x000fe40003fa4000 */
[----:B------:R-:W-:Y:S02]  /*0550*/  SEL R16, R19, RZ, !P1 ;  /* 0x000000ff13107207 */ /* 0x000fe40004800000 */
[----:B------:R-:W-:-:S02]  /*0560*/  SEL R18, R23, RZ, !P1 ;  /* 0x000000ff17127207 */ /* 0x000fc40004800000 */
[----:B------:R-:W-:Y:S02]  /*0570*/  SEL R19, R22, RZ, !P1 ;  /* 0x000000ff16137207 */ /* 0x000fe40004800000 */
[----:B------:R-:W-:Y:S02]  /*0580*/  SEL R20, R25, RZ, !P1 ;  /* 0x000000ff19147207 */ /* 0x000fe40004800000 */
[----:B------:R-:W-:Y:S01]  /*0590*/  SEL R11, R24, RZ, !P1 ;  /* 0x000000ff180b7207 */ /* 0x000fe20004800000 */
[----:B------:R-:W-:Y:S01]  /*05a0*/  @!P6 FMUL R7, R7, R16 ;  /* 0x000000100707e220 */ /* 0x000fe20000400000 */
[----:B------:R-:W-:Y:S01]  /*05b0*/  @!P2 FMUL R17, R17, R18 ;  /* 0x000000121111a220 */ /* 0x000fe20000400000 */
[----:B------:R-:W-:Y:S01]  /*05c0*/  @!P3 FMUL R8, R8, R19 ;  /* 0x000000130808b220 */ /* 0x000fe20000400000 */
[----:B------:R-:W-:Y:S01]  /*05d0*/  @!P4 FMUL R9, R9, R20 ;  /* 0x000000140909c220 */ /* 0x000fe20000400000 */
[----:B------:R-:W-:Y:S01]  /*05e0*/  @!P5 FMUL R10, R10, R11 ;  /* 0x0000000b0a0ad220 */ /* 0x000fe20000400000 */
[----:B------:R-:W-:Y:S01]  /*05f0*/  FADD R4, R4, R17 ;  /* 0x0000001104047221 */ /* 0x000fe20000000000 */
[----:B------:R-:W-:Y:S01]  /*0600*/  FADD R5, R5, R8 ;  /* 0x0000000805057221 */ /* 0x000fe20000000000 */
[----:B------:R-:W-:Y:S01]  /*0610*/  FADD R6, R6, R9 ;  /* 0x0000000906067221 */ /* 0x000fe20000000000 */
[----:B------:R-:W-:Y:S01]  /*0620*/  FADD R7, R7, R10 ;  /* 0x0000000a07077221 */ /* 0x000fe20000000000 */
[----:B-----5:R-:W-:-:S02]  /*0630*/  @P1 SEL R4, R12, RZ, P0 ;  /* 0x000000ff0c041207 */ /* 0x020fc40000000000 */
[----:B------:R-:W-:Y:S02]  /*0640*/  @P1 SEL R5, R13, RZ, P0 ;  /* 0x000000ff0d051207 */ /* 0x000fe40000000000 */
[----:B------:R-:W-:Y:S02]  /*0650*/  @P1 SEL R6, R14, RZ, P0 ;  /* 0x000000ff0e061207 */ /* 0x000fe40000000000 */
[----:B------:R-:W-:-:S05]  /*0660*/  @P1 SEL R7, R15, RZ, P0 ;  /* 0x000000ff0f071207 */ /* 0x000fca0000000000 */
[----:B------:R-:W-:Y:S01]  /*0670*/  STG.E.128 desc[UR4][R2.64], R4 ;  /* 0x0000000402007986 */ /* 0x000fe2000c101d04 */
[----:B------:R-:W-:Y:S05]  /*0680*/  EXIT ;  /* 0x000000000000794d */ /* 0x000fea0003800000 */
.L_x_0:
[----:B------:R-:W-:-:S00]  /*0690*/  BRA `(.L_x_0) ;  /* 0xfffffffc00fc7947 */ /* 0x000fc0000383ffff */
[----:B------:R-:W-:-:S00]  /*06a0*/  NOP ;  /* 0x0000000000007918 */ /* 0x000fc00000000000 */
        /* <DEDUP_REMOVED lines=13> */
.L_x_1:


//--------------------- .nv.constant0.triton_poi_fused_cat_3 --------------------------
	.section	.nv.constant0.triton_poi_fused_cat_3,"a",@progbits
	.sectionflags	@""
	.align	4
.nv.constant0.triton_poi_fused_cat_3:
	.zero		580
